//
// Generated by NVIDIA NVVM Compiler
//
// Compiler Build ID: CL-36424714
// Cuda compilation tools, release 13.0, V13.0.88
// Based on NVVM 20.0.0
//

.version 9.0
.target sm_100
.address_size 64

	// .globl	sumSquared
// _ZZ10sumSquaredE5shmem has been demoted
// _ZZ10computeNCCE5shmem has been demoted

.visible .entry sumSquared(
	.param .u64 .ptr .align 1 sumSquared_param_0,
	.param .u64 .ptr .align 1 sumSquared_param_1,
	.param .u32 sumSquared_param_2
)
{
	.reg .pred 	%p<19>;
	.reg .b32 	%r<36>;
	.reg .b32 	%f<11>;
	.reg .b64 	%rd<15>;
	.reg .b64 	%fd<56>;
	// demoted variable
	.shared .align 8 .b8 _ZZ10sumSquaredE5shmem[8192];
	ld.param.u64 	%rd2, [sumSquared_param_0];
	ld.param.u64 	%rd3, [sumSquared_param_1];
	ld.param.u32 	%r15, [sumSquared_param_2];
	cvta.to.global.u64 	%rd1, %rd3;
	mov.u32 	%r1, %ctaid.x;
	shl.b32 	%r16, %r1, 10;
	mov.u32 	%r2, %tid.x;
	or.b32  	%r34, %r16, %r2;
	mov.u32 	%r17, %nctaid.x;
	shl.b32 	%r4, %r17, 10;
	setp.ge.s32 	%p1, %r2, %r15;
	@%p1 bra 	$L__BB0_30;
	setp.ge.s32 	%p2, %r34, %r15;
	mov.f64 	%fd55, 0d0000000000000000;
	@%p2 bra 	$L__BB0_8;
	add.s32 	%r18, %r34, %r4;
	max.s32 	%r19, %r15, %r18;
	setp.lt.s32 	%p3, %r18, %r15;
	selp.u32 	%r20, 1, 0, %p3;
	add.s32 	%r21, %r18, %r20;
	sub.s32 	%r22, %r19, %r21;
	div.u32 	%r23, %r22, %r4;
	add.s32 	%r5, %r23, %r20;
	and.b32  	%r24, %r5, 3;
	setp.eq.s32 	%p4, %r24, 3;
	mov.f64 	%fd55, 0d0000000000000000;
	@%p4 bra 	$L__BB0_5;
	add.s32 	%r25, %r5, 1;
	and.b32  	%r26, %r25, 3;
	neg.s32 	%r32, %r26;
	mov.f64 	%fd55, 0d0000000000000000;
$L__BB0_4:
	.pragma "nounroll";
	mul.wide.s32 	%rd4, %r34, 4;
	add.s64 	%rd5, %rd1, %rd4;
	ld.global.f32 	%f1, [%rd5];
	mul.f32 	%f2, %f1, %f1;
	cvt.f64.f32 	%fd12, %f2;
	add.f64 	%fd55, %fd55, %fd12;
	add.s32 	%r34, %r34, %r4;
	add.s32 	%r32, %r32, 1;
	setp.ne.s32 	%p5, %r32, 0;
	@%p5 bra 	$L__BB0_4;
$L__BB0_5:
	setp.lt.u32 	%p6, %r5, 3;
	@%p6 bra 	$L__BB0_8;
	mul.wide.s32 	%rd8, %r4, 4;
$L__BB0_7:
	mul.wide.s32 	%rd6, %r34, 4;
	add.s64 	%rd7, %rd1, %rd6;
	ld.global.f32 	%f3, [%rd7];
	mul.f32 	%f4, %f3, %f3;
	cvt.f64.f32 	%fd13, %f4;
	add.f64 	%fd14, %fd55, %fd13;
	add.s32 	%r27, %r34, %r4;
	add.s64 	%rd9, %rd7, %rd8;
	ld.global.f32 	%f5, [%rd9];
	mul.f32 	%f6, %f5, %f5;
	cvt.f64.f32 	%fd15, %f6;
	add.f64 	%fd16, %fd14, %fd15;
	add.s32 	%r28, %r27, %r4;
	add.s64 	%rd10, %rd9, %rd8;
	ld.global.f32 	%f7, [%rd10];
	mul.f32 	%f8, %f7, %f7;
	cvt.f64.f32 	%fd17, %f8;
	add.f64 	%fd18, %fd16, %fd17;
	add.s32 	%r29, %r28, %r4;
	add.s64 	%rd11, %rd10, %rd8;
	ld.global.f32 	%f9, [%rd11];
	mul.f32 	%f10, %f9, %f9;
	cvt.f64.f32 	%fd19, %f10;
	add.f64 	%fd55, %fd18, %fd19;
	add.s32 	%r34, %r29, %r4;
	setp.lt.s32 	%p7, %r34, %r15;
	@%p7 bra 	$L__BB0_7;
$L__BB0_8:
	shl.b32 	%r30, %r2, 3;
	mov.u32 	%r31, _ZZ10sumSquaredE5shmem;
	add.s32 	%r14, %r31, %r30;
	st.shared.f64 	[%r14], %fd55;
	bar.sync 	0;
	setp.gt.u32 	%p8, %r2, 511;
	@%p8 bra 	$L__BB0_10;
	ld.shared.f64 	%fd20, [%r14+4096];
	ld.shared.f64 	%fd21, [%r14];
	add.f64 	%fd22, %fd20, %fd21;
	st.shared.f64 	[%r14], %fd22;
$L__BB0_10:
	bar.sync 	0;
	setp.gt.u32 	%p9, %r2, 255;
	@%p9 bra 	$L__BB0_12;
	ld.shared.f64 	%fd23, [%r14+2048];
	ld.shared.f64 	%fd24, [%r14];
	add.f64 	%fd25, %fd23, %fd24;
	st.shared.f64 	[%r14], %fd25;
$L__BB0_12:
	bar.sync 	0;
	setp.gt.u32 	%p10, %r2, 127;
	@%p10 bra 	$L__BB0_14;
	ld.shared.f64 	%fd26, [%r14+1024];
	ld.shared.f64 	%fd27, [%r14];
	add.f64 	%fd28, %fd26, %fd27;
	st.shared.f64 	[%r14], %fd28;
$L__BB0_14:
	bar.sync 	0;
	setp.gt.u32 	%p11, %r2, 63;
	@%p11 bra 	$L__BB0_16;
	ld.shared.f64 	%fd29, [%r14+512];
	ld.shared.f64 	%fd30, [%r14];
	add.f64 	%fd31, %fd29, %fd30;
	st.shared.f64 	[%r14], %fd31;
$L__BB0_16:
	bar.sync 	0;
	setp.gt.u32 	%p12, %r2, 31;
	@%p12 bra 	$L__BB0_18;
	ld.shared.f64 	%fd32, [%r14+256];
	ld.shared.f64 	%fd33, [%r14];
	add.f64 	%fd34, %fd32, %fd33;
	st.shared.f64 	[%r14], %fd34;
$L__BB0_18:
	bar.sync 	0;
	setp.gt.u32 	%p13, %r2, 15;
	@%p13 bra 	$L__BB0_20;
	ld.shared.f64 	%fd35, [%r14+128];
	ld.shared.f64 	%fd36, [%r14];
	add.f64 	%fd37, %fd35, %fd36;
	st.shared.f64 	[%r14], %fd37;
$L__BB0_20:
	bar.sync 	0;
	setp.gt.u32 	%p14, %r2, 7;
	@%p14 bra 	$L__BB0_22;
	ld.shared.f64 	%fd38, [%r14+64];
	ld.shared.f64 	%fd39, [%r14];
	add.f64 	%fd40, %fd38, %fd39;
	st.shared.f64 	[%r14], %fd40;
$L__BB0_22:
	bar.sync 	0;
	setp.gt.u32 	%p15, %r2, 3;
	@%p15 bra 	$L__BB0_24;
	ld.shared.f64 	%fd41, [%r14+32];
	ld.shared.f64 	%fd42, [%r14];
	add.f64 	%fd43, %fd41, %fd42;
	st.shared.f64 	[%r14], %fd43;
$L__BB0_24:
	bar.sync 	0;
	setp.gt.u32 	%p16, %r2, 1;
	@%p16 bra 	$L__BB0_26;
	ld.shared.f64 	%fd44, [%r14+16];
	ld.shared.f64 	%fd45, [%r14];
	add.f64 	%fd46, %fd44, %fd45;
	st.shared.f64 	[%r14], %fd46;
$L__BB0_26:
	bar.sync 	0;
	setp.ne.s32 	%p17, %r2, 0;
	@%p17 bra 	$L__BB0_28;
	ld.shared.f64 	%fd47, [_ZZ10sumSquaredE5shmem+8];
	ld.shared.f64 	%fd48, [%r14];
	add.f64 	%fd49, %fd47, %fd48;
	st.shared.f64 	[%r14], %fd49;
$L__BB0_28:
	setp.ne.s32 	%p18, %r2, 0;
	bar.sync 	0;
	@%p18 bra 	$L__BB0_30;
	ld.shared.f64 	%fd50, [_ZZ10sumSquaredE5shmem];
	cvta.to.global.u64 	%rd12, %rd2;
	mul.wide.u32 	%rd13, %r1, 8;
	add.s64 	%rd14, %rd12, %rd13;
	st.global.f64 	[%rd14], %fd50;
$L__BB0_30:
	ret;

}
	// .globl	computeNCC
.visible .entry computeNCC(
	.param .u64 .ptr .align 1 computeNCC_param_0,
	.param .u64 .ptr .align 1 computeNCC_param_1,
	.param .u64 .ptr .align 1 computeNCC_param_2,
	.param .u32 computeNCC_param_3
)
{
	.reg .pred 	%p<19>;
	.reg .b32 	%r<36>;
	.reg .b32 	%f<16>;
	.reg .b64 	%rd<22>;
	.reg .b64 	%fd<56>;
	// demoted variable
	.shared .align 8 .b8 _ZZ10computeNCCE5shmem[8192];
	ld.param.u64 	%rd3, [computeNCC_param_0];
	ld.param.u64 	%rd4, [computeNCC_param_1];
	ld.param.u64 	%rd5, [computeNCC_param_2];
	ld.param.u32 	%r15, [computeNCC_param_3];
	cvta.to.global.u64 	%rd1, %rd5;
	cvta.to.global.u64 	%rd2, %rd4;
	mov.u32 	%r1, %ctaid.x;
	shl.b32 	%r16, %r1, 10;
	mov.u32 	%r2, %tid.x;
	or.b32  	%r34, %r16, %r2;
	mov.u32 	%r17, %nctaid.x;
	shl.b32 	%r4, %r17, 10;
	setp.ge.s32 	%p1, %r2, %r15;
	@%p1 bra 	$L__BB1_30;
	setp.ge.s32 	%p2, %r34, %r15;
	mov.f64 	%fd55, 0d0000000000000000;
	@%p2 bra 	$L__BB1_8;
	add.s32 	%r18, %r34, %r4;
	max.s32 	%r19, %r15, %r18;
	setp.lt.s32 	%p3, %r18, %r15;
	selp.u32 	%r20, 1, 0, %p3;
	add.s32 	%r21, %r18, %r20;
	sub.s32 	%r22, %r19, %r21;
	div.u32 	%r23, %r22, %r4;
	add.s32 	%r5, %r23, %r20;
	and.b32  	%r24, %r5, 3;
	setp.eq.s32 	%p4, %r24, 3;
	mov.f64 	%fd55, 0d0000000000000000;
	@%p4 bra 	$L__BB1_5;
	add.s32 	%r25, %r5, 1;
	and.b32  	%r26, %r25, 3;
	neg.s32 	%r32, %r26;
	mov.f64 	%fd55, 0d0000000000000000;
$L__BB1_4:
	.pragma "nounroll";
	mul.wide.s32 	%rd6, %r34, 4;
	add.s64 	%rd7, %rd1, %rd6;
	add.s64 	%rd8, %rd2, %rd6;
	ld.global.f32 	%f1, [%rd8];
	ld.global.f32 	%f2, [%rd7];
	mul.f32 	%f3, %f1, %f2;
	cvt.f64.f32 	%fd12, %f3;
	add.f64 	%fd55, %fd55, %fd12;
	add.s32 	%r34, %r34, %r4;
	add.s32 	%r32, %r32, 1;
	setp.ne.s32 	%p5, %r32, 0;
	@%p5 bra 	$L__BB1_4;
$L__BB1_5:
	setp.lt.u32 	%p6, %r5, 3;
	@%p6 bra 	$L__BB1_8;
	mul.wide.s32 	%rd12, %r4, 4;
$L__BB1_7:
	mul.wide.s32 	%rd9, %r34, 4;
	add.s64 	%rd10, %rd2, %rd9;
	ld.global.f32 	%f4, [%rd10];
	add.s64 	%rd11, %rd1, %rd9;
	ld.global.f32 	%f5, [%rd11];
	mul.f32 	%f6, %f4, %f5;
	cvt.f64.f32 	%fd13, %f6;
	add.f64 	%fd14, %fd55, %fd13;
	add.s32 	%r27, %r34, %r4;
	add.s64 	%rd13, %rd10, %rd12;
	ld.global.f32 	%f7, [%rd13];
	add.s64 	%rd14, %rd11, %rd12;
	ld.global.f32 	%f8, [%rd14];
	mul.f32 	%f9, %f7, %f8;
	cvt.f64.f32 	%fd15, %f9;
	add.f64 	%fd16, %fd14, %fd15;
	add.s32 	%r28, %r27, %r4;
	add.s64 	%rd15, %rd13, %rd12;
	ld.global.f32 	%f10, [%rd15];
	add.s64 	%rd16, %rd14, %rd12;
	ld.global.f32 	%f11, [%rd16];
	mul.f32 	%f12, %f10, %f11;
	cvt.f64.f32 	%fd17, %f12;
	add.f64 	%fd18, %fd16, %fd17;
	add.s32 	%r29, %r28, %r4;
	add.s64 	%rd17, %rd15, %rd12;
	ld.global.f32 	%f13, [%rd17];
	add.s64 	%rd18, %rd16, %rd12;
	ld.global.f32 	%f14, [%rd18];
	mul.f32 	%f15, %f13, %f14;
	cvt.f64.f32 	%fd19, %f15;
	add.f64 	%fd55, %fd18, %fd19;
	add.s32 	%r34, %r29, %r4;
	setp.lt.s32 	%p7, %r34, %r15;
	@%p7 bra 	$L__BB1_7;
$L__BB1_8:
	shl.b32 	%r30, %r2, 3;
	mov.u32 	%r31, _ZZ10computeNCCE5shmem;
	add.s32 	%r14, %r31, %r30;
	st.shared.f64 	[%r14], %fd55;
	bar.sync 	0;
	setp.gt.u32 	%p8, %r2, 511;
	@%p8 bra 	$L__BB1_10;
	ld.shared.f64 	%fd20, [%r14+4096];
	ld.shared.f64 	%fd21, [%r14];
	add.f64 	%fd22, %fd20, %fd21;
	st.shared.f64 	[%r14], %fd22;
$L__BB1_10:
	bar.sync 	0;
	setp.gt.u32 	%p9, %r2, 255;
	@%p9 bra 	$L__BB1_12;
	ld.shared.f64 	%fd23, [%r14+2048];
	ld.shared.f64 	%fd24, [%r14];
	add.f64 	%fd25, %fd23, %fd24;
	st.shared.f64 	[%r14], %fd25;
$L__BB1_12:
	bar.sync 	0;
	setp.gt.u32 	%p10, %r2, 127;
	@%p10 bra 	$L__BB1_14;
	ld.shared.f64 	%fd26, [%r14+1024];
	ld.shared.f64 	%fd27, [%r14];
	add.f64 	%fd28, %fd26, %fd27;
	st.shared.f64 	[%r14], %fd28;
$L__BB1_14:
	bar.sync 	0;
	setp.gt.u32 	%p11, %r2, 63;
	@%p11 bra 	$L__BB1_16;
	ld.shared.f64 	%fd29, [%r14+512];
	ld.shared.f64 	%fd30, [%r14];
	add.f64 	%fd31, %fd29, %fd30;
	st.shared.f64 	[%r14], %fd31;
$L__BB1_16:
	bar.sync 	0;
	setp.gt.u32 	%p12, %r2, 31;
	@%p12 bra 	$L__BB1_18;
	ld.shared.f64 	%fd32, [%r14+256];
	ld.shared.f64 	%fd33, [%r14];
	add.f64 	%fd34, %fd32, %fd33;
	st.shared.f64 	[%r14], %fd34;
$L__BB1_18:
	bar.sync 	0;
	setp.gt.u32 	%p13, %r2, 15;
	@%p13 bra 	$L__BB1_20;
	ld.shared.f64 	%fd35, [%r14+128];
	ld.shared.f64 	%fd36, [%r14];
	add.f64 	%fd37, %fd35, %fd36;
	st.shared.f64 	[%r14], %fd37;
$L__BB1_20:
	bar.sync 	0;
	setp.gt.u32 	%p14, %r2, 7;
	@%p14 bra 	$L__BB1_22;
	ld.shared.f64 	%fd38, [%r14+64];
	ld.shared.f64 	%fd39, [%r14];
	add.f64 	%fd40, %fd38, %fd39;
	st.shared.f64 	[%r14], %fd40;
$L__BB1_22:
	bar.sync 	0;
	setp.gt.u32 	%p15, %r2, 3;
	@%p15 bra 	$L__BB1_24;
	ld.shared.f64 	%fd41, [%r14+32];
	ld.shared.f64 	%fd42, [%r14];
	add.f64 	%fd43, %fd41, %fd42;
	st.shared.f64 	[%r14], %fd43;
$L__BB1_24:
	bar.sync 	0;
	setp.gt.u32 	%p16, %r2, 1;
	@%p16 bra 	$L__BB1_26;
	ld.shared.f64 	%fd44, [%r14+16];
	ld.shared.f64 	%fd45, [%r14];
	add.f64 	%fd46, %fd44, %fd45;
	st.shared.f64 	[%r14], %fd46;
$L__BB1_26:
	bar.sync 	0;
	setp.ne.s32 	%p17, %r2, 0;
	@%p17 bra 	$L__BB1_28;
	ld.shared.f64 	%fd47, [_ZZ10computeNCCE5shmem+8];
	ld.shared.f64 	%fd48, [%r14];
	add.f64 	%fd49, %fd47, %fd48;
	st.shared.f64 	[%r14], %fd49;
$L__BB1_28:
	setp.ne.s32 	%p18, %r2, 0;
	bar.sync 	0;
	@%p18 bra 	$L__BB1_30;
	ld.shared.f64 	%fd50, [_ZZ10computeNCCE5shmem];
	cvta.to.global.u64 	%rd19, %rd3;
	mul.wide.u32 	%rd20, %r1, 8;
	add.s64 	%rd21, %rd19, %rd20;
	st.global.f64 	[%rd21], %fd50;
$L__BB1_30:
	ret;

}


// ===== COMPILED SASS (sm_100) =====

	.target	sm_100

	.elftype	@"ET_EXEC"


//--------------------- .note.nv.tkinfo           --------------------------
	.section	.note.nv.tkinfo,"",@"SHT_NOTE"
	.sectionflags	@"SHF_NOTE_NV_TKINFO"
	.tkinfo
        /*0018*/ 	.word	0x00000002
        /*0030*/ 	.string	""
        /*0030*/ 	.string	"ptxas"
        /*0030*/ 	.string	"Cuda compilation tools, release 13.0, V13.0.88"
        /*0030*/ 	.string	"Build cuda_13.0.r13.0/compiler.36424714_0"
        /*0030*/ 	.string	"-arch sm_100 -m 64 "



//--------------------- .note.nv.cuinfo           --------------------------
	.section	.note.nv.cuinfo,"",@"SHT_NOTE"
	.sectionflags	@"SHF_NOTE_NV_CUINFO"
        /*0018*/ 	.short	0x0002
        /*001a*/ 	.short	0x0064
        /*001c*/ 	.short	0x0082
	.zero		2


//--------------------- .nv.info                  --------------------------
	.section	.nv.info,"",@"SHT_CUDA_INFO"
	.align	4


	//----- nvinfo : EIATTR_REGCOUNT
	.align		4
        /*0000*/ 	.byte	0x04, 0x2f
        /*0002*/ 	.short	(.L_1 - .L_0)
	.align		4
.L_0:
        /*0004*/ 	.word	index@(sumSquared)
        /*0008*/ 	.word	0x00000019


	//----- nvinfo : EIATTR_FRAME_SIZE
	.align		4
.L_1:
        /*000c*/ 	.byte	0x04, 0x11
        /*000e*/ 	.short	(.L_3 - .L_2)
	.align		4
.L_2:
        /*0010*/ 	.word	index@(sumSquared)
        /*0014*/ 	.word	0x00000000


	//----- nvinfo : EIATTR_REGCOUNT
	.align		4
.L_3:
        /*0018*/ 	.byte	0x04, 0x2f
        /*001a*/ 	.short	(.L_5 - .L_4)
	.align		4
.L_4:
        /*001c*/ 	.word	index@(computeNCC)
        /*0020*/ 	.word	0x0000001e


	//----- nvinfo : EIATTR_FRAME_SIZE
	.align		4
.L_5:
        /*0024*/ 	.byte	0x04, 0x11
        /*0026*/ 	.short	(.L_7 - .L_6)
	.align		4
.L_6:
        /*0028*/ 	.word	index@(computeNCC)
        /*002c*/ 	.word	0x00000000


	//----- nvinfo : EIATTR_MIN_STACK_SIZE
	.align		4
.L_7:
        /*0030*/ 	.byte	0x04, 0x12
        /*0032*/ 	.short	(.L_9 - .L_8)
	.align		4
.L_8:
        /*0034*/ 	.word	index@(computeNCC)
        /*0038*/ 	.word	0x00000000


	//----- nvinfo : EIATTR_MIN_STACK_SIZE
	.align		4
.L_9:
        /*003c*/ 	.byte	0x04, 0x12
        /*003e*/ 	.short	(.L_11 - .L_10)
	.align		4
.L_10:
        /*0040*/ 	.word	index@(sumSquared)
        /*0044*/ 	.word	0x00000000
.L_11:


//--------------------- .nv.compat                --------------------------
	.section	.nv.compat,"",@"SHT_CUDA_COMPAT_INFO"
	.align	4
        /*0000*/ 	.byte	0x02, 0x09, 0x00, 0x00, 0x02, 0x02, 0x01, 0x00, 0x02, 0x05, 0x05, 0x00, 0x03, 0x07, 0x01, 0x01
        /*0010*/ 	.byte	0x02, 0x03, 0x00, 0x00, 0x02, 0x06, 0x01, 0x00, 0x04, 0x0b, 0x08, 0x00, 0x01, 0x00, 0x00, 0x00
        /*0020*/ 	.byte	0x00, 0x00, 0x00, 0x00


//--------------------- .nv.info.computeNCC       --------------------------
	.section	.nv.info.computeNCC,"",@"SHT_CUDA_INFO"
	.sectionflags	@""
	.align	4


	//----- nvinfo : EIATTR_CUDA_API_VERSION
	.align		4
        /*0000*/ 	.byte	0x04, 0x37
        /*0002*/ 	.short	(.L_13 - .L_12)
.L_12:
        /*0004*/ 	.word	0x00000082


	//----- nvinfo : EIATTR_KPARAM_INFO
	.align		4
.L_13:
        /*0008*/ 	.byte	0x04, 0x17
        /*000a*/ 	.short	(.L_15 - .L_14)
.L_14:
        /*000c*/ 	.word	0x00000000
        /*0010*/ 	.short	0x0003
        /*0012*/ 	.short	0x0018
        /*0014*/ 	.byte	0x00, 0xf0, 0x11, 0x00


	//----- nvinfo : EIATTR_KPARAM_INFO
	.align		4
.L_15:
        /*0018*/ 	.byte	0x04, 0x17
        /*001a*/ 	.short	(.L_17 - .L_16)
.L_16:
        /*001c*/ 	.word	0x00000000
        /*0020*/ 	.short	0x0002
        /*0022*/ 	.short	0x0010
        /*0024*/ 	.byte	0x00, 0xf5, 0x21, 0x00


	//----- nvinfo : EIATTR_KPARAM_INFO
	.align		4
.L_17:
        /*0028*/ 	.byte	0x04, 0x17
        /*002a*/ 	.short	(.L_19 - .L_18)
.L_18:
        /*002c*/ 	.word	0x00000000
        /*0030*/ 	.short	0x0001
        /*0032*/ 	.short	0x0008
        /*0034*/ 	.byte	0x00, 0xf5, 0x21, 0x00


	//----- nvinfo : EIATTR_KPARAM_INFO
	.align		4
.L_19:
        /*0038*/ 	.byte	0x04, 0x17
        /*003a*/ 	.short	(.L_21 - .L_20)
.L_20:
        /*003c*/ 	.word	0x00000000
        /*0040*/ 	.short	0x0000
        /*0042*/ 	.short	0x0000
        /*0044*/ 	.byte	0x00, 0xf5, 0x21, 0x00


	//----- nvinfo : EIATTR_SPARSE_MMA_MASK
	.align		4
.L_21:
        /*0048*/ 	.byte	0x03, 0x50
        /*004a*/ 	.short	0x0000


	//----- nvinfo : EIATTR_MAXREG_COUNT
	.align		4
        /*004c*/ 	.byte	0x03, 0x1b
        /*004e*/ 	.short	0x00ff


	//----- nvinfo : EIATTR_NUM_BARRIERS
	.align		4
        /*0050*/ 	.byte	0x02, 0x4c
        /*0052*/ 	.byte	0x01
	.zero		1


	//----- nvinfo : EIATTR_MERCURY_ISA_VERSION
	.align		4
        /*0054*/ 	.byte	0x03, 0x5f
        /*0056*/ 	.short	0x0101


	//----- nvinfo : EIATTR_VRC_CTA_INIT_COUNT
	.align		4
        /*0058*/ 	.byte	0x02, 0x4a
	.zero		1
	.zero		1


	//----- nvinfo : EIATTR_EXIT_INSTR_OFFSETS
	.align		4
        /*005c*/ 	.byte	0x04, 0x1c
        /*005e*/ 	.short	(.L_23 - .L_22)


	//   ....[0]....
.L_22:
        /*0060*/ 	.word	0x00000040


	//   ....[1]....
        /*0064*/ 	.word	0x00000a50


	//   ....[2]....
        /*0068*/ 	.word	0x00000aa0


	//----- nvinfo : EIATTR_CRS_STACK_SIZE
	.align		4
.L_23:
        /*006c*/ 	.byte	0x04, 0x1e
        /*006e*/ 	.short	(.L_25 - .L_24)
.L_24:
        /*0070*/ 	.word	0x00000000


	//----- nvinfo : EIATTR_CBANK_PARAM_SIZE
	.align		4
.L_25:
        /*0074*/ 	.byte	0x03, 0x19
        /*0076*/ 	.short	0x001c


	//----- nvinfo : EIATTR_PARAM_CBANK
	.align		4
        /*0078*/ 	.byte	0x04, 0x0a
        /*007a*/ 	.short	(.L_27 - .L_26)
	.align		4
.L_26:
        /*007c*/ 	.word	index@(.nv.constant0.computeNCC)
        /*0080*/ 	.short	0x0380
        /*0082*/ 	.short	0x001c


	//----- nvinfo : EIATTR_SW_WAR
	.align		4
.L_27:
        /*0084*/ 	.byte	0x04, 0x36
        /*0086*/ 	.short	(.L_29 - .L_28)
.L_28:
        /*0088*/ 	.word	0x00000008
.L_29:


//--------------------- .nv.info.sumSquared       --------------------------
	.section	.nv.info.sumSquared,"",@"SHT_CUDA_INFO"
	.sectionflags	@""
	.align	4


	//----- nvinfo : EIATTR_CUDA_API_VERSION
	.align		4
        /*0000*/ 	.byte	0x04, 0x37
        /*0002*/ 	.short	(.L_31 - .L_30)
.L_30:
        /*0004*/ 	.word	0x00000082


	//----- nvinfo : EIATTR_KPARAM_INFO
	.align		4
.L_31:
        /*0008*/ 	.byte	0x04, 0x17
        /*000a*/ 	.short	(.L_33 - .L_32)
.L_32:
        /*000c*/ 	.word	0x00000000
        /*0010*/ 	.short	0x0002
        /*0012*/ 	.short	0x0010
        /*0014*/ 	.byte	0x00, 0xf0, 0x11, 0x00


	//----- nvinfo : EIATTR_KPARAM_INFO
	.align		4
.L_33:
        /*0018*/ 	.byte	0x04, 0x17
        /*001a*/ 	.short	(.L_35 - .L_34)
.L_34:
        /*001c*/ 	.word	0x00000000
        /*0020*/ 	.short	0x0001
        /*0022*/ 	.short	0x0008
        /*0024*/ 	.byte	0x00, 0xf5, 0x21, 0x00


	//----- nvinfo : EIATTR_KPARAM_INFO
	.align		4
.L_35:
        /*0028*/ 	.byte	0x04, 0x17
        /*002a*/ 	.short	(.L_37 - .L_36)
.L_36:
        /*002c*/ 	.word	0x00000000
        /*0030*/ 	.short	0x0000
        /*0032*/ 	.short	0x0000
        /*0034*/ 	.byte	0x00, 0xf5, 0x21, 0x00


	//----- nvinfo : EIATTR_SPARSE_MMA_MASK
	.align		4
.L_37:
        /*0038*/ 	.byte	0x03, 0x50
        /*003a*/ 	.short	0x0000


	//----- nvinfo : EIATTR_MAXREG_COUNT
	.align		4
        /*003c*/ 	.byte	0x03, 0x1b
        /*003e*/ 	.short	0x00ff


	//----- nvinfo : EIATTR_NUM_BARRIERS
	.align		4
        /*0040*/ 	.byte	0x02, 0x4c
        /*0042*/ 	.byte	0x01
	.zero		1


	//----- nvinfo : EIATTR_MERCURY_ISA_VERSION
	.align		4
        /*0044*/ 	.byte	0x03, 0x5f
        /*0046*/ 	.short	0x0101


	//----- nvinfo : EIATTR_VRC_CTA_INIT_COUNT
	.align		4
        /*0048*/ 	.byte	0x02, 0x4a
	.zero		1
	.zero		1


	//----- nvinfo : EIATTR_EXIT_INSTR_OFFSETS
	.align		4
        /*004c*/ 	.byte	0x04, 0x1c
        /*004e*/ 	.short	(.L_39 - .L_38)


	//   ....[0]....
.L_38:
        /*0050*/ 	.word	0x00000040


	//   ....[1]....
        /*0054*/ 	.word	0x00000990


	//   ....[2]....
        /*0058*/ 	.word	0x000009e0


	//----- nvinfo : EIATTR_CRS_STACK_SIZE
	.align		4
.L_39:
        /*005c*/ 	.byte	0x04, 0x1e
        /*005e*/ 	.short	(.L_41 - .L_40)
.L_40:
        /*0060*/ 	.word	0x00000000


	//----- nvinfo : EIATTR_CBANK_PARAM_SIZE
	.align		4
.L_41:
        /*0064*/ 	.byte	0x03, 0x19
        /*0066*/ 	.short	0x0014


	//----- nvinfo : EIATTR_PARAM_CBANK
	.align		4
        /*0068*/ 	.byte	0x04, 0x0a
        /*006a*/ 	.short	(.L_43 - .L_42)
	.align		4
.L_42:
        /*006c*/ 	.word	index@(.nv.constant0.sumSquared)
        /*0070*/ 	.short	0x0380
        /*0072*/ 	.short	0x0014


	//----- nvinfo : EIATTR_SW_WAR
	.align		4
.L_43:
        /*0074*/ 	.byte	0x04, 0x36
        /*0076*/ 	.short	(.L_45 - .L_44)
.L_44:
        /*0078*/ 	.word	0x00000008
.L_45:


//--------------------- .nv.callgraph             --------------------------
	.section	.nv.callgraph,"",@"SHT_CUDA_CALLGRAPH"
	.align	4
	.sectionentsize	8
	.align		4
        /*0000*/ 	.word	0x00000000
	.align		4
        /*0004*/ 	.word	0xffffffff
	.align		4
        /*0008*/ 	.word	0x00000000
	.align		4
        /*000c*/ 	.word	0xfffffffe
	.align		4
        /*0010*/ 	.word	0x00000000
	.align		4
        /*0014*/ 	.word	0xfffffffd
	.align		4
        /*0018*/ 	.word	0x00000000
	.align		4
        /*001c*/ 	.word	0xfffffffc


//--------------------- .text.computeNCC          --------------------------
	.section	.text.computeNCC,"ax",@progbits
	.align	128
        .global         computeNCC
        .type           computeNCC,@function
        .size           computeNCC,(.L_x_14 - computeNCC)
        .other          computeNCC,@"STO_CUDA_ENTRY STV_DEFAULT"
computeNCC:
.text.computeNCC:
[----:B------:R-:W-:Y:S01]  /*0000*/  LDC R1, c[0x0][0x37c] ;  /* 0x0000df00ff017b82 */ /* 0x000fe20000000800 */
[----:B------:R-:W0:Y:S01]  /*0010*/  S2R R0, SR_TID.X ;  /* 0x0000000000007919 */ /* 0x000e220000002100 */
[----:B------:R-:W0:Y:S02]  /*0020*/  LDCU UR8, c[0x0][0x398] ;  /* 0x00007300ff0877ac */ /* 0x000e240008000800 */
[----:B0-----:R-:W-:-:S13]  /*0030*/  ISETP.GE.AND P0, PT, R0, UR8, PT ;  /* 0x0000000800007c0c */ /* 0x001fda000bf06270 */
[----:B------:R-:W-:Y:S05]  /*0040*/  @P0 EXIT ;  /* 0x000000000000094d */ /* 0x000fea0003800000 */
[----:B------:R-:W0:Y:S01]  /*0050*/  S2R R4, SR_CTAID.X ;  /* 0x0000000000047919 */ /* 0x000e220000002500 */
[----:B------:R-:W1:Y:S01]  /*0060*/  LDC R6, c[0x0][0x370] ;  /* 0x0000dc00ff067b82 */ /* 0x000e620000000800 */
[----:B------:R-:W2:Y:S01]  /*0070*/  LDCU.64 UR6, c[0x0][0x358] ;  /* 0x00006b00ff0677ac */ /* 0x000ea20008000a00 */
[----:B------:R-:W-:Y:S01]  /*0080*/  BSSY.RECONVERGENT B0, `(.L_x_0) ;  /* 0x000005a000007945 */ /* 0x000fe20003800200 */
[----:B------:R-:W-:Y:S01]  /*0090*/  CS2R R2, SRZ ;  /* 0x0000000000027805 */ /* 0x000fe2000001ff00 */
[----:B0-----:R-:W-:-:S05]  /*00a0*/  IMAD.SHL.U32 R5, R4, 0x400, RZ ;  /* 0x0000040004057824 */ /* 0x001fca00078e00ff */
[----:B------:R-:W-:-:S04]  /*00b0*/  LOP3.LUT R5, R5, R0, RZ, 0xfc, !PT ;  /* 0x0000000005057212 */ /* 0x000fc800078efcff */
[----:B------:R-:W-:-:S13]  /*00c0*/  ISETP.GE.AND P0, PT, R5, UR8, PT ;  /* 0x0000000805007c0c */ /* 0x000fda000bf06270 */
[----:B-12---:R-:W-:Y:S05]  /*00d0*/  @P0 BRA `(.L_x_1) ;  /* 0x0000000400500947 */ /* 0x006fea0003800000 */
[----:B------:R-:W-:Y:S01]  /*00e0*/  IMAD.SHL.U32 R6, R6, 0x400, RZ ;  /* 0x0000040006067824 */ /* 0x000fe200078e00ff */
[----:B------:R-:W-:Y:S03]  /*00f0*/  BSSY.RECONVERGENT B1, `(.L_x_2) ;  /* 0x000002f000017945 */ /* 0x000fe60003800200 */
[----:B------:R-:W0:Y:S01]  /*0100*/  I2F.U32.RP R10, R6 ;  /* 0x00000006000a7306 */ /* 0x000e220000209000 */
[C---:B------:R-:W-:Y:S01]  /*0110*/  IMAD.IADD R7, R6.reuse, 0x1, R5 ;  /* 0x0000000106077824 */ /* 0x040fe200078e0205 */
[----:B------:R-:W-:Y:S01]  /*0120*/  ISETP.NE.U32.AND P2, PT, R6, RZ, PT ;  /* 0x000000ff0600720c */ /* 0x000fe20003f45070 */
[----:B------:R-:W-:-:S03]  /*0130*/  IMAD.MOV R11, RZ, RZ, -R6 ;  /* 0x000000ffff0b7224 */ /* 0x000fc600078e0a06 */
[C---:B------:R-:W-:Y:S02]  /*0140*/  ISETP.GE.AND P0, PT, R7.reuse, UR8, PT ;  /* 0x0000000807007c0c */ /* 0x040fe4000bf06270 */
[----:B------:R-:W-:Y:S02]  /*0150*/  VIMNMX R8, PT, PT, R7, UR8, !PT ;  /* 0x0000000807087c48 */ /* 0x000fe4000ffe0100 */
[----:B------:R-:W-:-:S04]  /*0160*/  SEL R9, RZ, 0x1, P0 ;  /* 0x00000001ff097807 */ /* 0x000fc80000000000 */
[----:B------:R-:W-:Y:S01]  /*0170*/  IADD3 R7, PT, PT, R8, -R7, -R9 ;  /* 0x8000000708077210 */ /* 0x000fe20007ffe809 */
[----:B0-----:R-:W0:Y:S02]  /*0180*/  MUFU.RCP R10, R10 ;  /* 0x0000000a000a7308 */ /* 0x001e240000001000 */
[----:B0-----:R-:W-:-:S06]  /*0190*/  VIADD R2, R10, 0xffffffe ;  /* 0x0ffffffe0a027836 */ /* 0x001fcc0000000000 */
[----:B------:R0:W1:Y:S02]  /*01a0*/  F2I.FTZ.U32.TRUNC.NTZ R3, R2 ;  /* 0x0000000200037305 */ /* 0x000064000021f000 */
[----:B0-----:R-:W-:Y:S02]  /*01b0*/  IMAD.MOV.U32 R2, RZ, RZ, RZ ;  /* 0x000000ffff027224 */ /* 0x001fe400078e00ff */
[----:B-1----:R-:W-:-:S04]  /*01c0*/  IMAD R11, R11, R3, RZ ;  /* 0x000000030b0b7224 */ /* 0x002fc800078e02ff */
[----:B------:R-:W-:-:S06]  /*01d0*/  IMAD.HI.U32 R10, R3, R11, R2 ;  /* 0x0000000b030a7227 */ /* 0x000fcc00078e0002 */
[----:B------:R-:W-:-:S04]  /*01e0*/  IMAD.HI.U32 R10, R10, R7, RZ ;  /* 0x000000070a0a7227 */ /* 0x000fc800078e00ff */
[----:B------:R-:W-:-:S04]  /*01f0*/  IMAD.MOV R2, RZ, RZ, -R10 ;  /* 0x000000ffff027224 */ /* 0x000fc800078e0a0a */
[----:B------:R-:W-:-:S05]  /*0200*/  IMAD R7, R6, R2, R7 ;  /* 0x0000000206077224 */ /* 0x000fca00078e0207 */
[----:B------:R-:W-:-:S13]  /*0210*/  ISETP.GE.U32.AND P0, PT, R7, R6, PT ;  /* 0x000000060700720c */ /* 0x000fda0003f06070 */
[----:B------:R-:W-:Y:S01]  /*0220*/  @P0 IADD3 R7, PT, PT, -R6, R7, RZ ;  /* 0x0000000706070210 */ /* 0x000fe20007ffe1ff */
[----:B------:R-:W-:-:S03]  /*0230*/  @P0 VIADD R10, R10, 0x1 ;  /* 0x000000010a0a0836 */ /* 0x000fc60000000000 */
[----:B------:R-:W-:-:S13]  /*0240*/  ISETP.GE.U32.AND P1, PT, R7, R6, PT ;  /* 0x000000060700720c */ /* 0x000fda0003f26070 */
[----:B------:R-:W-:Y:S01]  /*0250*/  @P1 VIADD R10, R10, 0x1 ;  /* 0x000000010a0a1836 */ /* 0x000fe20000000000 */
[----:B------:R-:W-:-:S05]  /*0260*/  @!P2 LOP3.LUT R10, RZ, R6, RZ, 0x33, !PT ;  /* 0x00000006ff0aa212 */ /* 0x000fca00078e33ff */
[----:B------:R-:W-:-:S05]  /*0270*/  IMAD.IADD R7, R9, 0x1, R10 ;  /* 0x0000000109077824 */ /* 0x000fca00078e020a */
[C---:B------:R-:W-:Y:S02]  /*0280*/  LOP3.LUT R2, R7.reuse, 0x3, RZ, 0xc0, !PT ;  /* 0x0000000307027812 */ /* 0x040fe400078ec0ff */
[----:B------:R-:W-:Y:S02]  /*0290*/  ISETP.GE.U32.AND P1, PT, R7, 0x3, PT ;  /* 0x000000030700780c */ /* 0x000fe40003f26070 */
[----:B------:R-:W-:Y:S02]  /*02a0*/  ISETP.NE.AND P0, PT, R2, 0x3, PT ;  /* 0x000000030200780c */ /* 0x000fe40003f05270 */
[----:B------:R-:W-:-:S11]  /*02b0*/  CS2R R2, SRZ ;  /* 0x0000000000027805 */ /* 0x000fd6000001ff00 */
[----:B------:R-:W-:Y:S05]  /*02c0*/  @!P0 BRA `(.L_x_3) ;  /* 0x0000000000448947 */ /* 0x000fea0003800000 */
[----:B------:R-:W0:Y:S01]  /*02d0*/  LDC.64 R8, c[0x0][0x390] ;  /* 0x0000e400ff087b82 */ /* 0x000e220000000a00 */
[----:B------:R-:W-:-:S05]  /*02e0*/  VIADD R2, R7, 0x1 ;  /* 0x0000000107027836 */ /* 0x000fca0000000000 */
[----:B------:R-:W-:Y:S02]  /*02f0*/  LOP3.LUT R7, R2, 0x3, RZ, 0xc0, !PT ;  /* 0x0000000302077812 */ /* 0x000fe400078ec0ff */
[----:B------:R-:W-:Y:S01]  /*0300*/  CS2R R2, SRZ ;  /* 0x0000000000027805 */ /* 0x000fe2000001ff00 */
[----:B------:R-:W1:Y:S01]  /*0310*/  LDC.64 R10, c[0x0][0x388] ;  /* 0x0000e200ff0a7b82 */ /* 0x000e620000000a00 */
[----:B------:R-:W-:-:S07]  /*0320*/  IADD3 R7, PT, PT, -R7, RZ, RZ ;  /* 0x000000ff07077210 */ /* 0x000fce0007ffe1ff */
.L_x_4:
[----:B0-----:R-:W-:-:S04]  /*0330*/  IMAD.WIDE R12, R5, 0x4, R8 ;  /* 0x00000004050c7825 */ /* 0x001fc800078e0208 */
[----:B-1----:R-:W-:Y:S02]  /*0340*/  IMAD.WIDE R14, R5, 0x4, R10 ;  /* 0x00000004050e7825 */ /* 0x002fe400078e020a */
[----:B------:R-:W2:Y:S04]  /*0350*/  LDG.E R13, desc[UR6][R12.64] ;  /* 0x000000060c0d7981 */ /* 0x000ea8000c1e1900 */
[----:B------:R-:W2:Y:S01]  /*0360*/  LDG.E R14, desc[UR6][R14.64] ;  /* 0x000000060e0e7981 */ /* 0x000ea2000c1e1900 */
[----:B------:R-:W-:Y:S02]  /*0370*/  VIADD R7, R7, 0x1 ;  /* 0x0000000107077836 */ /* 0x000fe40000000000 */
[----:B------:R-:W-:-:S03]  /*0380*/  IMAD.IADD R5, R6, 0x1, R5 ;  /* 0x0000000106057824 */ /* 0x000fc600078e0205 */
[----:B------:R-:W-:Y:S01]  /*0390*/  ISETP.NE.AND P0, PT, R7, RZ, PT ;  /* 0x000000ff0700720c */ /* 0x000fe20003f05270 */
[----:B--2---:R-:W-:-:S06]  /*03a0*/  FMUL R16, R14, R13 ;  /* 0x0000000d0e107220 */ /* 0x004fcc0000400000 */
[----:B------:R-:W0:Y:S02]  /*03b0*/  F2F.F64.F32 R16, R16 ;  /* 0x0000001000107310 */ /* 0x000e240000201800 */
[----:B0-----:R-:W-:-:S04]  /*03c0*/  DADD R2, R16, R2 ;  /* 0x0000000010027229 */ /* 0x001fc80000000002 */
[----:B------:R-:W-:Y:S07]  /*03d0*/  @P0 BRA `(.L_x_4) ;  /* 0xfffffffc00d40947 */ /* 0x000fee000383ffff */
.L_x_3:
[----:B------:R-:W-:Y:S05]  /*03e0*/  BSYNC.RECONVERGENT B1 ;  /* 0x0000000000017941 */ /* 0x000fea0003800200 */
.L_x_2:
[----:B------:R-:W-:Y:S05]  /*03f0*/  @!P1 BRA `(.L_x_1) ;  /* 0x0000000000889947 */ /* 0x000fea0003800000 */
.L_x_5:
[----:B------:R-:W0:Y:S08]  /*0400*/  LDC.64 R8, c[0x0][0x388] ;  /* 0x0000e200ff087b82 */ /* 0x000e300000000a00 */
[----:B------:R-:W1:Y:S01]  /*0410*/  LDC.64 R10, c[0x0][0x390] ;  /* 0x0000e400ff0a7b82 */ /* 0x000e620000000a00 */
[----:B0-----:R-:W-:-:S05]  /*0420*/  IMAD.WIDE R20, R5, 0x4, R8 ;  /* 0x0000000405147825 */ /* 0x001fca00078e0208 */
[----:B------:R0:W2:Y:S01]  /*0430*/  LDG.E R7, desc[UR6][R20.64] ;  /* 0x0000000614077981 */ /* 0x0000a2000c1e1900 */
[----:B-1----:R-:W-:-:S05]  /*0440*/  IMAD.WIDE R22, R5, 0x4, R10 ;  /* 0x0000000405167825 */ /* 0x002fca00078e020a */
[----:B------:R-:W2:Y:S01]  /*0450*/  LDG.E R8, desc[UR6][R22.64] ;  /* 0x0000000616087981 */ /* 0x000ea2000c1e1900 */
[----:B------:R-:W-:-:S04]  /*0460*/  IMAD.WIDE R10, R6, 0x4, R20 ;  /* 0x00000004060a7825 */ /* 0x000fc800078e0214 */
[C---:B------:R-:W-:Y:S01]  /*0470*/  IMAD.WIDE R12, R6.reuse, 0x4, R22 ;  /* 0x00000004060c7825 */ /* 0x040fe200078e0216 */
[----:B------:R-:W3:Y:S04]  /*0480*/  LDG.E R24, desc[UR6][R10.64] ;  /* 0x000000060a187981 */ /* 0x000ee8000c1e1900 */
[----:B------:R-:W3:Y:S01]  /*0490*/  LDG.E R25, desc[UR6][R12.64] ;  /* 0x000000060c197981 */ /* 0x000ee2000c1e1900 */
[----:B------:R-:W-:-:S04]  /*04a0*/  IMAD.WIDE R14, R6, 0x4, R10 ;  /* 0x00000004060e7825 */ /* 0x000fc800078e020a */
[C---:B------:R-:W-:Y:S01]  /*04b0*/  IMAD.WIDE R16, R6.reuse, 0x4, R12 ;  /* 0x0000000406107825 */ /* 0x040fe200078e020c */
[----:B------:R-:W4:Y:S04]  /*04c0*/  LDG.E R26, desc[UR6][R14.64] ;  /* 0x000000060e1a7981 */ /* 0x000f28000c1e1900 */
[----:B------:R-:W4:Y:S01]  /*04d0*/  LDG.E R27, desc[UR6][R16.64] ;  /* 0x00000006101b7981 */ /* 0x000f22000c1e1900 */
[----:B------:R-:W-:-:S04]  /*04e0*/  IMAD.WIDE R18, R6, 0x4, R14 ;  /* 0x0000000406127825 */ /* 0x000fc800078e020e */
[C---:B0-----:R-:W-:Y:S02]  /*04f0*/  IMAD.WIDE R20, R6.reuse, 0x4, R16 ;  /* 0x0000000406147825 */ /* 0x041fe400078e0210 */
[----:B------:R-:W5:Y:S04]  /*0500*/  LDG.E R18, desc[UR6][R18.64] ;  /* 0x0000000612127981 */ /* 0x000f68000c1e1900 */
[----:B------:R-:W5:Y:S01]  /*0510*/  LDG.E R21, desc[UR6][R20.64] ;  /* 0x0000000614157981 */ /* 0x000f62000c1e1900 */
[----:B------:R-:W-:-:S04]  /*0520*/  IADD3 R5, PT, PT, R6, R5, R6 ;  /* 0x0000000506057210 */ /* 0x000fc80007ffe006 */
[----:B------:R-:W-:-:S04]  /*0530*/  IADD3 R5, PT, PT, R6, R5, R6 ;  /* 0x0000000506057210 */ /* 0x000fc80007ffe006 */
[----:B------:R-:W-:Y:S01]  /*0540*/  ISETP.GE.AND P0, PT, R5, UR8, PT ;  /* 0x0000000805007c0c */ /* 0x000fe2000bf06270 */
[----:B--2---:R-:W-:-:S04]  /*0550*/  FMUL R7, R7, R8 ;  /* 0x0000000807077220 */ /* 0x004fc80000400000 */
[----:B------:R-:W0:Y:S01]  /*0560*/  F2F.F64.F32 R8, R7 ;  /* 0x0000000700087310 */ /* 0x000e220000201800 */
[----:B---3--:R-:W-:-:S07]  /*0570*/  FMUL R24, R24, R25 ;  /* 0x0000001918187220 */ /* 0x008fce0000400000 */
[----:B------:R-:W1:Y:S01]  /*0580*/  F2F.F64.F32 R10, R24 ;  /* 0x00000018000a7310 */ /* 0x000e620000201800 */
[----:B----4-:R-:W-:Y:S01]  /*0590*/  FMUL R26, R26, R27 ;  /* 0x0000001b1a1a7220 */ /* 0x010fe20000400000 */
[----:B0-----:R-:W-:-:S06]  /*05a0*/  DADD R8, R8, R2 ;  /* 0x0000000008087229 */ /* 0x001fcc0000000002 */
[----:B------:R-:W0:Y:S01]  /*05b0*/  F2F.F64.F32 R2, R26 ;  /* 0x0000001a00027310 */ /* 0x000e220000201800 */
[----:B-----5:R-:W-:Y:S01]  /*05c0*/  FMUL R12, R18, R21 ;  /* 0x00000015120c7220 */ /* 0x020fe20000400000 */
[----:B-1----:R-:W-:-:S06]  /*05d0*/  DADD R8, R8, R10 ;  /* 0x0000000008087229 */ /* 0x002fcc000000000a */
[----:B------:R-:W1:Y:S02]  /*05e0*/  F2F.F64.F32 R10, R12 ;  /* 0x0000000c000a7310 */ /* 0x000e640000201800 */
[----:B0-----:R-:W-:-:S08]  /*05f0*/  DADD R2, R8, R2 ;  /* 0x0000000008027229 */ /* 0x001fd00000000002 */
[----:B-1----:R-:W-:Y:S01]  /*0600*/  DADD R2, R2, R10 ;  /* 0x0000000002027229 */ /* 0x002fe2000000000a */
[----:B------:R-:W-:Y:S10]  /*0610*/  @!P0 BRA `(.L_x_5) ;  /* 0xfffffffc00788947 */ /* 0x000ff4000383ffff */
.L_x_1:
[----:B------:R-:W-:Y:S05]  /*0620*/  BSYNC.RECONVERGENT B0 ;  /* 0x0000000000007941 */ /* 0x000fea0003800200 */
.L_x_0:
[----:B------:R-:W0:Y:S01]  /*0630*/  S2UR UR5, SR_CgaCtaId ;  /* 0x00000000000579c3 */ /* 0x000e220000008800 */
[----:B------:R-:W-:Y:S01]  /*0640*/  UMOV UR4, 0x400 ;  /* 0x0000040000047882 */ /* 0x000fe20000000000 */
[C---:B------:R-:W-:Y:S02]  /*0650*/  ISETP.GT.U32.AND P0, PT, R0.reuse, 0x1ff, PT ;  /* 0x000001ff0000780c */ /* 0x040fe40003f04070 */
[----:B------:R-:W-:Y:S01]  /*0660*/  ISETP.GT.U32.AND P1, PT, R0, 0xff, PT ;  /* 0x000000ff0000780c */ /* 0x000fe20003f24070 */
[----:B0-----:R-:W-:-:S06]  /*0670*/  ULEA UR4, UR5, UR4, 0x18 ;  /* 0x0000000405047291 */ /* 0x001fcc000f8ec0ff */
[----:B------:R-:W-:-:S05]  /*0680*/  LEA R5, R0, UR4, 0x3 ;  /* 0x0000000400057c11 */ /* 0x000fca000f8e18ff */
[----:B------:R-:W-:Y:S01]  /*0690*/  STS.64 [R5], R2 ;  /* 0x0000000205007388 */ /* 0x000fe20000000a00 */
[----:B------:R-:W-:Y:S06]  /*06a0*/  BAR.SYNC.DEFER_BLOCKING 0x0 ;  /* 0x0000000000007b1d */ /* 0x000fec0000010000 */
[----:B------:R-:W-:Y:S04]  /*06b0*/  @!P0 LDS.64 R6, [R5+0x1000] ;  /* 0x0010000005068984 */ /* 0x000fe80000000a00 */
[----:B------:R-:W0:Y:S02]  /*06c0*/  @!P0 LDS.64 R8, [R5] ;  /* 0x0000000005088984 */ /* 0x000e240000000a00 */
[----:B0-----:R-:W-:-:S07]  /*06d0*/  @!P0 DADD R6, R6, R8 ;  /* 0x0000000006068229 */ /* 0x001fce0000000008 */
[----:B------:R-:W-:Y:S01]  /*06e0*/  @!P0 STS.64 [R5], R6 ;  /* 0x0000000605008388 */ /* 0x000fe20000000a00 */
[----:B------:R-:W-:Y:S01]  /*06f0*/  BAR.SYNC.DEFER_BLOCKING 0x0 ;  /* 0x0000000000007b1d */ /* 0x000fe20000010000 */
[----:B------:R-:W-:-:S05]  /*0700*/  ISETP.GT.U32.AND P0, PT, R0, 0x7f, PT ;  /* 0x0000007f0000780c */ /* 0x000fca0003f04070 */
        /* <DEDUP_REMOVED lines=41> */
[----:B------:R-:W-:-:S05]  /*09a0*/  ISETP.NE.AND P1, PT, R0, RZ, PT ;  /* 0x000000ff0000720c */ /* 0x000fca0003f25270 */
[----:B------:R-:W-:Y:S04]  /*09b0*/  @!P0 LDS.64 R2, [R5+0x10] ;  /* 0x0000100005028984 */ /* 0x000fe80000000a00 */
[----:B------:R-:W0:Y:S02]  /*09c0*/  @!P0 LDS.64 R10, [R5] ;  /* 0x00000000050a8984 */ /* 0x000e240000000a00 */
[----:B0-----:R-:W-:-:S07]  /*09d0*/  @!P0 DADD R2, R2, R10 ;  /* 0x0000000002028229 */ /* 0x001fce000000000a */
[----:B------:R-:W-:Y:S01]  /*09e0*/  @!P0 STS.64 [R5], R2 ;  /* 0x0000000205008388 */ /* 0x000fe20000000a00 */
[----:B------:R-:W-:Y:S06]  /*09f0*/  BAR.SYNC.DEFER_BLOCKING 0x0 ;  /* 0x0000000000007b1d */ /* 0x000fec0000010000 */
[----:B------:R-:W-:Y:S04]  /*0a00*/  @!P1 LDS.64 R6, [UR4+0x8] ;  /* 0x00000804ff069984 */ /* 0x000fe80008000a00 */
[----:B------:R-:W0:Y:S02]  /*0a10*/  @!P1 LDS.64 R10, [R5] ;  /* 0x00000000050a9984 */ /* 0x000e240000000a00 */
[----:B0-----:R-:W-:-:S07]  /*0a20*/  @!P1 DADD R6, R6, R10 ;  /* 0x0000000006069229 */ /* 0x001fce000000000a */
[----:B------:R0:W-:Y:S01]  /*0a30*/  @!P1 STS.64 [R5], R6 ;  /* 0x0000000605009388 */ /* 0x0001e20000000a00 */
[----:B------:R-:W-:Y:S06]  /*0a40*/  BAR.SYNC.DEFER_BLOCKING 0x0 ;  /* 0x0000000000007b1d */ /* 0x000fec0000010000 */
[----:B------:R-:W-:Y:S05]  /*0a50*/  @P1 EXIT ;  /* 0x000000000000194d */ /* 0x000fea0003800000 */
[----:B------:R-:W1:Y:S01]  /*0a60*/  LDS.64 R2, [UR4] ;  /* 0x00000004ff027984 */ /* 0x000e620008000a00 */
[----:B0-----:R-:W0:Y:S02]  /*0a70*/  LDC.64 R6, c[0x0][0x380] ;  /* 0x0000e000ff067b82 */ /* 0x001e240000000a00 */
[----:B0-----:R-:W-:-:S05]  /*0a80*/  IMAD.WIDE.U32 R4, R4, 0x8, R6 ;  /* 0x0000000804047825 */ /* 0x001fca00078e0006 */
[----:B-1----:R-:W-:Y:S01]  /*0a90*/  STG.E.64 desc[UR6][R4.64], R2 ;  /* 0x0000000204007986 */ /* 0x002fe2000c101b06 */
[----:B------:R-:W-:Y:S05]  /*0aa0*/  EXIT ;  /* 0x000000000000794d */ /* 0x000fea0003800000 */
.L_x_6:
[----:B------:R-:W-:-:S00]  /*0ab0*/  BRA `(.L_x_6) ;  /* 0xfffffffc00fc7947 */ /* 0x000fc0000383ffff */
[----:B------:R-:W-:-:S00]  /*0ac0*/  NOP ;  /* 0x0000000000007918 */ /* 0x000fc00000000000 */
        /* <DEDUP_REMOVED lines=11> */
.L_x_14:


//--------------------- .text.sumSquared          --------------------------
	.section	.text.sumSquared,"ax",@progbits
	.align	128
        .global         sumSquared
        .type           sumSquared,@function
        .size           sumSquared,(.L_x_15 - sumSquared)
        .other          sumSquared,@"STO_CUDA_ENTRY STV_DEFAULT"
sumSquared:
.text.sumSquared:
        /* <DEDUP_REMOVED lines=32> */
[----:B------:R-:W-:Y:S02]  /*0200*/  IMAD R7, R6, R2, R7 ;  /* 0x0000000206077224 */ /* 0x000fe400078e0207 */
[----:B------:R-:W0:Y:S03]  /*0210*/  LDC.64 R2, c[0x0][0x388] ;  /* 0x0000e200ff027b82 */ /* 0x000e260000000a00 */
[----:B------:R-:W-:-:S13]  /*0220*/  ISETP.GE.U32.AND P0, PT, R7, R6, PT ;  /* 0x000000060700720c */ /* 0x000fda0003f06070 */
[----:B------:R-:W-:Y:S02]  /*0230*/  @P0 IMAD.IADD R7, R7, 0x1, -R6 ;  /* 0x0000000107070824 */ /* 0x000fe400078e0a06 */
        /* <DEDUP_REMOVED lines=9> */
[----:B0-----:R-:W-:Y:S05]  /*02d0*/  @!P0 BRA `(.L_x_10) ;  /* 0x0000000000388947 */ /* 0x001fea0003800000 */
[----:B------:R-:W0:Y:S01]  /*02e0*/  LDC.64 R10, c[0x0][0x388] ;  /* 0x0000e200ff0a7b82 */ /* 0x000e220000000a00 */
[----:B------:R-:W-:Y:S01]  /*02f0*/  VIADD R7, R7, 0x1 ;  /* 0x0000000107077836 */ /* 0x000fe20000000000 */
[----:B------:R-:W-:-:S04]  /*0300*/  CS2R R8, SRZ ;  /* 0x0000000000087805 */ /* 0x000fc8000001ff00 */
[----:B------:R-:W-:-:S05]  /*0310*/  LOP3.LUT R7, R7, 0x3, RZ, 0xc0, !PT ;  /* 0x0000000307077812 */ /* 0x000fca00078ec0ff */
[----:B------:R-:W-:-:S07]  /*0320*/  IMAD.MOV R7, RZ, RZ, -R7 ;  /* 0x000000ffff077224 */ /* 0x000fce00078e0a07 */
.L_x_11:
[----:B0-----:R-:W-:-:S06]  /*0330*/  IMAD.WIDE R12, R5, 0x4, R10 ;  /* 0x00000004050c7825 */ /* 0x001fcc00078e020a */
        /* <DEDUP_REMOVED lines=8> */
.L_x_10:
[----:B------:R-:W-:Y:S05]  /*03c0*/  BSYNC.RECONVERGENT B1 ;  /* 0x0000000000017941 */ /* 0x000fea0003800200 */
.L_x_9:
[----:B------:R-:W-:Y:S05]  /*03d0*/  @!P1 BRA `(.L_x_8) ;  /* 0x0000000000609947 */ /* 0x000fea0003800000 */
.L_x_12:
[----:B------:R-:W-:-:S05]  /*03e0*/  IMAD.WIDE R20, R5, 0x4, R2 ;  /* 0x0000000405147825 */ /* 0x000fca00078e0202 */
[----:B------:R-:W2:Y:S01]  /*03f0*/  LDG.E R7, desc[UR6][R20.64] ;  /* 0x0000000614077981 */ /* 0x000ea2000c1e1900 */
[----:B------:R-:W-:-:S05]  /*0400*/  IMAD.WIDE R12, R6, 0x4, R20 ;  /* 0x00000004060c7825 */ /* 0x000fca00078e0214 */
[----:B------:R-:W3:Y:S01]  /*0410*/  LDG.E R14, desc[UR6][R12.64] ;  /* 0x000000060c0e7981 */ /* 0x000ee2000c1e1900 */
[----:B------:R-:W-:-:S05]  /*0420*/  IMAD.WIDE R16, R6, 0x4, R12 ;  /* 0x0000000406107825 */ /* 0x000fca00078e020c */
[----:B------:R-:W4:Y:S01]  /*0430*/  LDG.E R22, desc[UR6][R16.64] ;  /* 0x0000000610167981 */ /* 0x000f22000c1e1900 */
[----:B------:R-:W-:-:S06]  /*0440*/  IMAD.WIDE R18, R6, 0x4, R16 ;  /* 0x0000000406127825 */ /* 0x000fcc00078e0210 */
        /* <DEDUP_REMOVED lines=9> */
[----:B0-----:R-:W-:Y:S01]  /*04e0*/  DADD R10, R10, R8 ;  /* 0x000000000a0a7229 */ /* 0x001fe20000000008 */
[----:B-----5:R-:W-:-:S05]  /*04f0*/  FMUL R12, R18, R18 ;  /* 0x00000012120c7220 */ /* 0x020fca0000400000 */
[----:B------:R-:W0:Y:S02]  /*0500*/  F2F.F64.F32 R8, R22 ;  /* 0x0000001600087310 */ /* 0x000e240000201800 */
[----:B-1----:R-:W-:-:S06]  /*0510*/  DADD R10, R10, R14 ;  /* 0x000000000a0a7229 */ /* 0x002fcc000000000e */
[----:B------:R-:W1:Y:S02]  /*0520*/  F2F.F64.F32 R12, R12 ;  /* 0x0000000c000c7310 */ /* 0x000e640000201800 */
[----:B0-----:R-:W-:-:S08]  /*0530*/  DADD R8, R10, R8 ;  /* 0x000000000a087229 */ /* 0x001fd00000000008 */
[----:B-1----:R-:W-:Y:S01]  /*0540*/  DADD R8, R8, R12 ;  /* 0x0000000008087229 */ /* 0x002fe2000000000c */
[----:B------:R-:W-:Y:S10]  /*0550*/  @!P0 BRA `(.L_x_12) ;  /* 0xfffffffc00a08947 */ /* 0x000ff4000383ffff */
.L_x_8:
[----:B------:R-:W-:Y:S05]  /*0560*/  BSYNC.RECONVERGENT B0 ;  /* 0x0000000000007941 */ /* 0x000fea0003800200 */
.L_x_7:
        /* <DEDUP_REMOVED lines=67> */
[----:B0-----:R-:W0:Y:S01]  /*09a0*/  LDS.64 R2, [UR4] ;  /* 0x00000004ff027984 */ /* 0x001e220008000a00 */
[----:B------:R-:W1:Y:S02]  /*09b0*/  LDC.64 R6, c[0x0][0x380] ;  /* 0x0000e000ff067b82 */ /* 0x000e640000000a00 */
[----:B-1----:R-:W-:-:S05]  /*09c0*/  IMAD.WIDE.U32 R4, R4, 0x8, R6 ;  /* 0x0000000804047825 */ /* 0x002fca00078e0006 */
[----:B0-----:R-:W-:Y:S01]  /*09d0*/  STG.E.64 desc[UR6][R4.64], R2 ;  /* 0x0000000204007986 */ /* 0x001fe2000c101b06 */
[----:B------:R-:W-:Y:S05]  /*09e0*/  EXIT ;  /* 0x000000000000794d */ /* 0x000fea0003800000 */
.L_x_13:
        /* <DEDUP_REMOVED lines=9> */
.L_x_15:


//--------------------- .nv.shared.computeNCC     --------------------------
	.section	.nv.shared.computeNCC,"aw",@nobits
	.sectionflags	@""
	.align	8
.nv.shared.computeNCC:
	.zero		9216


//--------------------- .nv.shared.reserved.0     --------------------------
	.section	.nv.shared.reserved.0,"aw",@nobits
	.weak		__nv_reservedSMEM_offset_0_alias
	.size		__nv_reservedSMEM_offset_0_alias, 0, 64
	.other		__nv_reservedSMEM_offset_0_alias,@"STO_CUDA_RESERVED_SHARED STV_DEFAULT"
__nv_reservedSMEM_offset_0_alias:
	.zero		0
	.zero		64


//--------------------- .nv.shared.sumSquared     --------------------------
	.section	.nv.shared.sumSquared,"aw",@nobits
	.sectionflags	@""
	.align	8
.nv.shared.sumSquared:
	.zero		9216


//--------------------- .nv.constant0.computeNCC  --------------------------
	.section	.nv.constant0.computeNCC,"a",@progbits
	.sectionflags	@""
	.align	4
.nv.constant0.computeNCC:
	.zero		924


//--------------------- .nv.constant0.sumSquared  --------------------------
	.section	.nv.constant0.sumSquared,"a",@progbits
	.sectionflags	@""
	.align	4
.nv.constant0.sumSquared:
	.zero		916


//--------------------- SYMBOLS --------------------------

	.type		.nv.reservedSmem.offset0,@object
	.size		.nv.reservedSmem.offset0,0x4
	.type		.nv.reservedSmem.cap,@object
	.size		.nv.reservedSmem.cap,0x4
